	.target	sm_100

	.elftype	@"ET_EXEC"


//--------------------- .note.nv.tkinfo           --------------------------
	.section	.note.nv.tkinfo,"",@"SHT_NOTE"
	.sectionflags	@"SHF_NOTE_NV_TKINFO"
	.tkinfo
        /*0018*/ 	.word	0x00000081
        /*0030*/ 	.string	""
        /*0030*/ 	.string	"ptxas"
        /*0030*/ 	.string	"Cuda compilation tools, release 12.9, V12.9.86"
        /*0030*/ 	.string	"Build cuda_12.9.r12.9/compiler.36037853_0"
        /*0030*/ 	.string	"-regUsageLevel 10 -arch sm_100f -m 64 "



//--------------------- .note.nv.cuver            --------------------------
	.section	.note.nv.cuver,"",@"SHT_NOTE"
	.sectionflags	@"SHF_NOTE_NV_CUVER"
        /*0018*/ 	.short	0x0001
        /*001a*/ 	.short	0x0064
        /*001c*/ 	.short	0x0001
        /*001e*/ 	.short	0x0000
        /*0020*/ 	.short	0x0001
        /*0022*/ 	.short	0x0000


//--------------------- .nv.info                  --------------------------
	.section	.nv.info,"",@"SHT_CUDA_INFO"
	.align	4


	//----- nvinfo : EIATTR_REGCOUNT
	.align		4
        /*0000*/ 	.byte	0x04, 0x2f
        /*0002*/ 	.short	(.L_10 - .L_9)
	.align		4
.L_9:
        /*0004*/ 	.word	index@(_ZN9deep_gemm34transpose_and_pack_fp32_into_ue8m0ILj512ELj48ELj12EEEvPfPjj)
        /*0008*/ 	.word	0x00000014


	//----- nvinfo : EIATTR_FRAME_SIZE
	.align		4
.L_10:
        /*000c*/ 	.byte	0x04, 0x11
        /*000e*/ 	.short	(.L_12 - .L_11)
	.align		4
.L_11:
        /*0010*/ 	.word	index@(_ZN9deep_gemm34transpose_and_pack_fp32_into_ue8m0ILj512ELj48ELj12EEEvPfPjj)
        /*0014*/ 	.word	0x00000000


	//----- nvinfo : EIATTR_MIN_STACK_SIZE
	.align		4
.L_12:
        /*0018*/ 	.byte	0x04, 0x12
        /*001a*/ 	.short	(.L_14 - .L_13)
	.align		4
.L_13:
        /*001c*/ 	.word	index@(_ZN9deep_gemm34transpose_and_pack_fp32_into_ue8m0ILj512ELj48ELj12EEEvPfPjj)
        /*0020*/ 	.word	0x00000000
.L_14:


//--------------------- .nv.info._ZN9deep_gemm34transpose_and_pack_fp32_into_ue8m0ILj512ELj48ELj12EEEvPfPjj --------------------------
	.section	.nv.info._ZN9deep_gemm34transpose_and_pack_fp32_into_ue8m0ILj512ELj48ELj12EEEvPfPjj,"",@"SHT_CUDA_INFO"
	.sectionflags	@""
	.align	4


	//----- nvinfo : EIATTR_CUDA_API_VERSION
	.align		4
        /*0000*/ 	.byte	0x04, 0x37
        /*0002*/ 	.short	(.L_16 - .L_15)
.L_15:
        /*0004*/ 	.word	0x00000081


	//----- nvinfo : EIATTR_KPARAM_INFO
	.align		4
.L_16:
        /*0008*/ 	.byte	0x04, 0x17
        /*000a*/ 	.short	(.L_18 - .L_17)
.L_17:
        /*000c*/ 	.word	0x00000000
        /*0010*/ 	.short	0x0002
        /*0012*/ 	.short	0x0010
        /*0014*/ 	.byte	0x00, 0xf0, 0x11, 0x00


	//----- nvinfo : EIATTR_KPARAM_INFO
	.align		4
.L_18:
        /*0018*/ 	.byte	0x04, 0x17
        /*001a*/ 	.short	(.L_20 - .L_19)
.L_19:
        /*001c*/ 	.word	0x00000000
        /*0020*/ 	.short	0x0001
        /*0022*/ 	.short	0x0008
        /*0024*/ 	.byte	0x00, 0xf5, 0x21, 0x00


	//----- nvinfo : EIATTR_KPARAM_INFO
	.align		4
.L_20:
        /*0028*/ 	.byte	0x04, 0x17
        /*002a*/ 	.short	(.L_22 - .L_21)
.L_21:
        /*002c*/ 	.word	0x00000000
        /*0030*/ 	.short	0x0000
        /*0032*/ 	.short	0x0000
        /*0034*/ 	.byte	0x00, 0xf5, 0x21, 0x00


	//----- nvinfo : EIATTR_SPARSE_MMA_MASK
	.align		4
.L_22:
        /*0038*/ 	.byte	0x03, 0x50
        /*003a*/ 	.short	0x0000


	//----- nvinfo : EIATTR_MAXREG_COUNT
	.align		4
        /*003c*/ 	.byte	0x03, 0x1b
        /*003e*/ 	.short	0x00ff


	//----- nvinfo : EIATTR_NUM_BARRIERS
	.align		4
        /*0040*/ 	.byte	0x02, 0x4c
        /*0042*/ 	.byte	0x01
	.zero		1


	//----- nvinfo : EIATTR_VRC_CTA_INIT_COUNT
	.align		4
        /*0044*/ 	.byte	0x02, 0x4a
	.zero		1
	.zero		1


	//----- nvinfo : EIATTR_EXIT_INSTR_OFFSETS
	.align		4
        /*0048*/ 	.byte	0x04, 0x1c
        /*004a*/ 	.short	(.L_24 - .L_23)


	//   ....[0]....
.L_23:
        /*004c*/ 	.word	0x000001b0


	//   ....[1]....
        /*0050*/ 	.word	0x00000350


	//   ....[2]....
        /*0054*/ 	.word	0x00000480


	//----- nvinfo : EIATTR_CBANK_PARAM_SIZE
	.align		4
.L_24:
        /*0058*/ 	.byte	0x03, 0x19
        /*005a*/ 	.short	0x0014


	//----- nvinfo : EIATTR_PARAM_CBANK
	.align		4
        /*005c*/ 	.byte	0x04, 0x0a
        /*005e*/ 	.short	(.L_26 - .L_25)
	.align		4
.L_25:
        /*0060*/ 	.word	index@(.nv.constant0._ZN9deep_gemm34transpose_and_pack_fp32_into_ue8m0ILj512ELj48ELj12EEEvPfPjj)
        /*0064*/ 	.short	0x0380
        /*0066*/ 	.short	0x0014


	//----- nvinfo : EIATTR_SW_WAR
	.align		4
.L_26:
        /*0068*/ 	.byte	0x04, 0x36
        /*006a*/ 	.short	(.L_28 - .L_27)
.L_27:
        /*006c*/ 	.word	0x00000008
.L_28:


//--------------------- .nv.compat                --------------------------
	.section	.nv.compat,"",@"SHT_CUDA_COMPAT_INFO"
	.align	4
        /*0000*/ 	.byte	0x02, 0x02, 0x01, 0x00, 0x02, 0x05, 0x05, 0x00, 0x02, 0x03, 0x00, 0x00, 0x02, 0x06, 0x01, 0x00


//--------------------- .nv.callgraph             --------------------------
	.section	.nv.callgraph,"",@"SHT_CUDA_CALLGRAPH"
	.align	4
	.sectionentsize	8
	.align		4
        /*0000*/ 	.word	0x00000000
	.align		4
        /*0004*/ 	.word	0xffffffff
	.align		4
        /*0008*/ 	.word	0x00000000
	.align		4
        /*000c*/ 	.word	0xfffffffe
	.align		4
        /*0010*/ 	.word	0x00000000
	.align		4
        /*0014*/ 	.word	0xfffffffd
	.align		4
        /*0018*/ 	.word	0x00000000
	.align		4
        /*001c*/ 	.word	0xfffffffc


//--------------------- .nv.constant4             --------------------------
	.section	.nv.constant4,"a",@progbits
	.align	8
	.align		8
.nv.constant4:
        /*0000*/ 	.dword	_ZN45_INTERNAL_26c92efb_9_kernel_cu_2dd2f4d1_904664cuda3std3__45__cpo5beginE
	.align		8
        /*0008*/ 	.dword	_ZN45_INTERNAL_26c92efb_9_kernel_cu_2dd2f4d1_904664cuda3std3__45__cpo3endE
	.align		8
        /*0010*/ 	.dword	_ZN45_INTERNAL_26c92efb_9_kernel_cu_2dd2f4d1_904664cuda3std3__45__cpo6cbeginE
	.align		8
        /*0018*/ 	.dword	_ZN45_INTERNAL_26c92efb_9_kernel_cu_2dd2f4d1_904664cuda3std3__45__cpo4cendE
	.align		8
        /*0020*/ 	.dword	_ZN45_INTERNAL_26c92efb_9_kernel_cu_2dd2f4d1_904664cuda3std3__447_GLOBAL__N__26c92efb_9_kernel_cu_2dd2f4d1_904666ignoreE
	.align		8
        /*0028*/ 	.dword	_ZN45_INTERNAL_26c92efb_9_kernel_cu_2dd2f4d1_904664cuda3std3__419piecewise_constructE
	.align		8
        /*0030*/ 	.dword	_ZN45_INTERNAL_26c92efb_9_kernel_cu_2dd2f4d1_904664cuda3std3__48in_placeE
	.align		8
        /*0038*/ 	.dword	_ZN45_INTERNAL_26c92efb_9_kernel_cu_2dd2f4d1_904664cuda3std6ranges3__45__cpo4swapE
	.align		8
        /*0040*/ 	.dword	_ZN45_INTERNAL_26c92efb_9_kernel_cu_2dd2f4d1_904664cuda3std6ranges3__45__cpo9iter_moveE


//--------------------- .text._ZN9deep_gemm34transpose_and_pack_fp32_into_ue8m0ILj512ELj48ELj12EEEvPfPjj --------------------------
	.section	.text._ZN9deep_gemm34transpose_and_pack_fp32_into_ue8m0ILj512ELj48ELj12EEEvPfPjj,"ax",@progbits
	.align	128
        .global         _ZN9deep_gemm34transpose_and_pack_fp32_into_ue8m0ILj512ELj48ELj12EEEvPfPjj
        .type           _ZN9deep_gemm34transpose_and_pack_fp32_into_ue8m0ILj512ELj48ELj12EEEvPfPjj,@function
        .size           _ZN9deep_gemm34transpose_and_pack_fp32_into_ue8m0ILj512ELj48ELj12EEEvPfPjj,(.L_x_1 - _ZN9deep_gemm34transpose_and_pack_fp32_into_ue8m0ILj512ELj48ELj12EEEvPfPjj)
        .other          _ZN9deep_gemm34transpose_and_pack_fp32_into_ue8m0ILj512ELj48ELj12EEEvPfPjj,@"STO_CUDA_ENTRY STV_DEFAULT"
_ZN9deep_gemm34transpose_and_pack_fp32_into_ue8m0ILj512ELj48ELj12EEEvPfPjj:
.text._ZN9deep_gemm34transpose_and_pack_fp32_into_ue8m0ILj512ELj48ELj12EEEvPfPjj:
[----:B------:R-:W0:Y:S01]  /*0000*/  LDC R1, c[0x0][0x37c] ;  /* 0x0000df00ff017b82 */ /* 0x000e220000000800 */
[----:B------:R-:W1:Y:S07]  /*0010*/  S2R R8, SR_CTAID.X ;  /* 0x0000000000087919 */ /* 0x000e6e0000002500 */
[----:B------:R-:W1:Y:S01]  /*0020*/  LDC R9, c[0x0][0x390] ;  /* 0x0000e400ff097b82 */ /* 0x000e620000000800 */
[----:B------:R-:W2:Y:S01]  /*0030*/  LDCU.64 UR6, c[0x0][0x358] ;  /* 0x00006b00ff0677ac */ /* 0x000ea20008000a00 */
[----:B------:R-:W3:Y:S01]  /*0040*/  S2R R0, SR_CTAID.Y ;  /* 0x0000000000007919 */ /* 0x000ee20000002600 */
[----:B------:R-:W4:Y:S05]  /*0050*/  S2R R10, SR_TID.X ;  /* 0x00000000000a7919 */ /* 0x000f2a0000002100 */
[----:B------:R-:W5:Y:S08]  /*0060*/  LDC.64 R12, c[0x0][0x380] ;  /* 0x0000e000ff0c7b82 */ /* 0x000f700000000a00 */
[----:B------:R-:W0:Y:S01]  /*0070*/  LDC.64 R2, c[0x0][0x388] ;  /* 0x0000e200ff027b82 */ /* 0x000e220000000a00 */
[----:B-1----:R-:W-:-:S02]  /*0080*/  IMAD R4, R8, -0x30, R9 ;  /* 0xffffffd008047824 */ /* 0x002fc400078e0209 */
[----:B------:R-:W-:-:S03]  /*0090*/  IMAD.WIDE.U32 R6, R8, 0x900, RZ ;  /* 0x0000090008067825 */ /* 0x000fc600078e00ff */
[----:B------:R-:W-:Y:S01]  /*00a0*/  VIMNMX.U32 R11, PT, PT, R4, 0x30, PT ;  /* 0x00000030040b7848 */ /* 0x000fe20003fe0000 */
[----:B---3--:R-:W-:-:S04]  /*00b0*/  IMAD.WIDE.U32 R4, R0, R9, RZ ;  /* 0x0000000900047225 */ /* 0x008fc800078e00ff */
[----:B------:R-:W-:Y:S02]  /*00c0*/  IMAD R11, R11, 0x3, RZ ;  /* 0x000000030b0b7824 */ /* 0x000fe400078e02ff */
[----:B------:R-:W-:-:S03]  /*00d0*/  IMAD.WIDE.U32 R6, R4, 0x30, R6 ;  /* 0x0000003004067825 */ /* 0x000fc600078e0006 */
[----:B----4-:R-:W-:Y:S01]  /*00e0*/  ISETP.GE.U32.AND P0, PT, R10, R11, PT ;  /* 0x0000000b0a00720c */ /* 0x010fe20003f06070 */
[----:B------:R-:W-:Y:S01]  /*00f0*/  IMAD R5, R5, 0x30, RZ ;  /* 0x0000003005057824 */ /* 0x000fe200078e02ff */
[----:B-----5:R-:W-:-:S04]  /*0100*/  IADD3 R4, P1, PT, R6, R12, RZ ;  /* 0x0000000c06047210 */ /* 0x020fc80007f3e0ff */
[----:B------:R-:W-:-:S07]  /*0110*/  IADD3.X R5, PT, PT, R13, R7, R5, P1, !PT ;  /* 0x000000070d057210 */ /* 0x000fce0000ffe405 */
[----:B------:R-:W-:-:S06]  /*0120*/  @!P0 IMAD.WIDE.U32 R4, R10, 0x10, R4 ;  /* 0x000000100a048825 */ /* 0x000fcc00078e0004 */
[----:B--2---:R-:W2:Y:S01]  /*0130*/  @!P0 LDG.E.128.CONSTANT R4, desc[UR6][R4.64] ;  /* 0x0000000604048981 */ /* 0x004ea2000c1e9d00 */
[----:B------:R-:W-:Y:S02]  /*0140*/  @!P0 MOV R11, 0x400 ;  /* 0x00000400000b8802 */ /* 0x000fe40000000f00 */
[----:B------:R-:W-:Y:S01]  /*0150*/  ISETP.GT.U32.AND P1, PT, R10, 0x8f, PT ;  /* 0x0000008f0a00780c */ /* 0x000fe20003f24070 */
[----:B------:R-:W1:Y:S02]  /*0160*/  @!P0 S2R R12, SR_CgaCtaId ;  /* 0x00000000000c8919 */ /* 0x000e640000008800 */
[----:B-1----:R-:W-:-:S05]  /*0170*/  @!P0 LEA R11, R12, R11, 0x18 ;  /* 0x0000000b0c0b8211 */ /* 0x002fca00078ec0ff */
[----:B------:R-:W-:-:S05]  /*0180*/  @!P0 IMAD R11, R10, 0x10, R11 ;  /* 0x000000100a0b8824 */ /* 0x000fca00078e020b */
[----:B--2---:R1:W-:Y:S01]  /*0190*/  @!P0 STS.128 [R11], R4 ;  /* 0x000000040b008388 */ /* 0x0043e20000000c00 */
[----:B------:R-:W-:Y:S06]  /*01a0*/  BAR.SYNC.DEFER_BLOCKING 0x0 ;  /* 0x0000000000007b1d */ /* 0x000fec0000010000 */
[----:B0-----:R-:W-:Y:S05]  /*01b0*/  @P1 EXIT ;  /* 0x000000000000194d */ /* 0x001fea0003800000 */
[----:B-1----:R-:W-:Y:S01]  /*01c0*/  PRMT R4, R10, 0x9910, RZ ;  /* 0x000099100a047816 */ /* 0x002fe200000000ff */
[----:B------:R-:W0:Y:S01]  /*01d0*/  S2UR UR5, SR_CgaCtaId ;  /* 0x00000000000579c3 */ /* 0x000e220000008800 */
[----:B------:R-:W-:Y:S01]  /*01e0*/  UMOV UR4, 0x400 ;  /* 0x0000040000047882 */ /* 0x000fe20000000000 */
[----:B------:R-:W-:Y:S02]  /*01f0*/  IADD3 R15, P1, PT, R9, 0x3, RZ ;  /* 0x00000003090f7810 */ /* 0x000fe40007f3e0ff */
[----:B------:R-:W-:Y:S02]  /*0200*/  IMAD R4, R4, 0xab, RZ ;  /* 0x000000ab04047824 */ /* 0x000fe400078e02ff */
[----:B------:R-:W-:Y:S01]  /*0210*/  LOP3.LUT R15, R15, 0xfffffffc, RZ, 0xc0, !PT ;  /* 0xfffffffc0f0f7812 */ /* 0x000fe200078ec0ff */
[----:B------:R-:W-:Y:S02]  /*0220*/  IMAD.X R17, RZ, RZ, RZ, P1 ;  /* 0x000000ffff117224 */ /* 0x000fe400008e06ff */
[----:B------:R-:W-:-:S03]  /*0230*/  LOP3.LUT R4, R4, 0xffff, RZ, 0xc0, !PT ;  /* 0x0000ffff04047812 */ /* 0x000fc600078ec0ff */
[----:B------:R-:W-:Y:S02]  /*0240*/  LOP3.LUT R17, R17, 0x1, RZ, 0xc0, !PT ;  /* 0x0000000111117812 */ /* 0x000fe400078ec0ff */
[----:B------:R-:W-:-:S04]  /*0250*/  SHF.R.U32.HI R11, RZ, 0xd, R4 ;  /* 0x0000000dff0b7819 */ /* 0x000fc80000011604 */
[----:B------:R-:W-:-:S05]  /*0260*/  PRMT R4, R11, 0x9910, RZ ;  /* 0x000099100b047816 */ /* 0x000fca00000000ff */
[----:B------:R-:W-:Y:S01]  /*0270*/  IMAD R4, R4, 0x30, RZ ;  /* 0x0000003004047824 */ /* 0x000fe200078e02ff */
[----:B0-----:R-:W-:-:S03]  /*0280*/  ULEA UR4, UR5, UR4, 0x18 ;  /* 0x0000000405047291 */ /* 0x001fc6000f8ec0ff */
[----:B------:R-:W-:-:S05]  /*0290*/  IMAD.MOV R4, RZ, RZ, -R4 ;  /* 0x000000ffff047224 */ /* 0x000fca00078e0a04 */
[----:B------:R-:W-:Y:S01]  /*02a0*/  PRMT R5, R4, 0x7710, RZ ;  /* 0x0000771004057816 */ /* 0x000fe200000000ff */
[----:B------:R-:W-:-:S04]  /*02b0*/  IMAD.SHL.U32 R4, R11, 0x4, RZ ;  /* 0x000000040b047824 */ /* 0x000fc800078e00ff */
[----:B------:R-:W-:Y:S01]  /*02c0*/  IMAD.IADD R10, R5, 0x1, R10 ;  /* 0x00000001050a7824 */ /* 0x000fe200078e020a */
[----:B------:R-:W-:-:S04]  /*02d0*/  LOP3.LUT R4, R4, 0xffff, RZ, 0xc0, !PT ;  /* 0x0000ffff04047812 */ /* 0x000fc800078ec0ff */
[----:B------:R-:W-:-:S05]  /*02e0*/  LOP3.LUT R13, R10, 0xff, RZ, 0xc0, !PT ;  /* 0x000000ff0a0d7812 */ /* 0x000fca00078ec0ff */
[----:B------:R-:W-:Y:S02]  /*02f0*/  IMAD R4, R13, 0xc, R4 ;  /* 0x0000000c0d047824 */ /* 0x000fe400078e0204 */
[----:B------:R-:W-:Y:S02]  /*0300*/  IMAD R8, R8, 0x30, R13 ;  /* 0x0000003008087824 */ /* 0x000fe400078e020d */
[----:B------:R-:W-:Y:S01]  /*0310*/  IMAD.WIDE.U32 R12, R0, R15, RZ ;  /* 0x0000000f000c7225 */ /* 0x000fe200078e00ff */
[----:B------:R-:W-:Y:S02]  /*0320*/  LEA R4, R4, UR4, 0x2 ;  /* 0x0000000404047c11 */ /* 0x000fe4000f8e10ff */
[----:B------:R-:W-:-:S04]  /*0330*/  ISETP.GE.U32.AND P0, PT, R8, R9, PT ;  /* 0x000000090800720c */ /* 0x000fc80003f06070 */
[----:B------:R-:W0:Y:S09]  /*0340*/  LDS.128 R4, [R4] ;  /* 0x0000000004047984 */ /* 0x000e320000000c00 */
[----:B------:R-:W-:Y:S05]  /*0350*/  @P0 EXIT ;  /* 0x000000000000094d */ /* 0x000fea0003800000 */
[----:B------:R-:W-:Y:S01]  /*0360*/  LOP3.LUT R11, R11, 0xffff, RZ, 0xc0, !PT ;  /* 0x0000ffff0b0b7812 */ /* 0x000fe200078ec0ff */
[----:B------:R-:W-:Y:S01]  /*0370*/  IMAD R0, R0, R17, R13 ;  /* 0x0000001100007224 */ /* 0x000fe200078e020d */
[----:B0-----:R-:W-:Y:S01]  /*0380*/  SHF.R.U32.HI R4, RZ, 0x17, R4 ;  /* 0x00000017ff047819 */ /* 0x001fe20000011604 */
[----:B------:R-:W-:Y:S01]  /*0390*/  IMAD.MOV.U32 R9, RZ, RZ, RZ ;  /* 0x000000ffff097224 */ /* 0x000fe200078e00ff */
[----:B------:R-:W-:Y:S01]  /*03a0*/  SHF.R.U32.HI R5, RZ, 0xf, R5 ;  /* 0x0000000fff057819 */ /* 0x000fe20000011605 */
[----:B------:R-:W-:Y:S01]  /*03b0*/  IMAD.WIDE.U32 R2, R12, 0xc, R2 ;  /* 0x0000000c0c027825 */ /* 0x000fe200078e0002 */
[----:B------:R-:W-:-:S03]  /*03c0*/  SHF.R.U32.HI R6, RZ, 0x7, R6 ;  /* 0x00000007ff067819 */ /* 0x000fc60000011606 */
[----:B------:R-:W-:Y:S01]  /*03d0*/  IMAD.WIDE.U32 R8, R11, R15, R8 ;  /* 0x0000000f0b087225 */ /* 0x000fe200078e0008 */
[----:B------:R-:W-:-:S03]  /*03e0*/  LOP3.LUT R4, R6, R5, R4, 0xfe, !PT ;  /* 0x0000000506047212 */ /* 0x000fc600078efe04 */
[----:B------:R-:W-:Y:S01]  /*03f0*/  IMAD R13, R0, 0xc, RZ ;  /* 0x0000000c000d7824 */ /* 0x000fe200078e02ff */
[----:B------:R-:W-:Y:S01]  /*0400*/  LEA R2, P0, R8, R2, 0x2 ;  /* 0x0000000208027211 */ /* 0x000fe200078010ff */
[----:B------:R-:W-:Y:S02]  /*0410*/  IMAD R11, R17, R11, RZ ;  /* 0x0000000b110b7224 */ /* 0x000fe400078e02ff */
[----:B------:R-:W-:Y:S02]  /*0420*/  IMAD.IADD R0, R3, 0x1, R13 ;  /* 0x0000000103007824 */ /* 0x000fe400078e020d */
[----:B------:R-:W-:Y:S02]  /*0430*/  IMAD.IADD R7, R7, 0x1, R7 ;  /* 0x0000000107077824 */ /* 0x000fe400078e0207 */
[----:B------:R-:W-:-:S03]  /*0440*/  IMAD.IADD R3, R9, 0x1, R11 ;  /* 0x0000000109037824 */ /* 0x000fc600078e020b */
[----:B------:R-:W-:Y:S02]  /*0450*/  LOP3.LUT R7, R4, R7, RZ, 0xfc, !PT ;  /* 0x0000000704077212 */ /* 0x000fe400078efcff */
[----:B------:R-:W-:-:S05]  /*0460*/  LEA.HI.X R3, R8, R0, R3, 0x2, P0 ;  /* 0x0000000008037211 */ /* 0x000fca00000f1403 */
[----:B------:R-:W-:Y:S01]  /*0470*/  STG.E desc[UR6][R2.64], R7 ;  /* 0x0000000702007986 */ /* 0x000fe2000c101906 */
[----:B------:R-:W-:Y:S05]  /*0480*/  EXIT ;  /* 0x000000000000794d */ /* 0x000fea0003800000 */
.L_x_0:
[----:B------:R-:W-:-:S00]  /*0490*/  BRA `(.L_x_0) ;  /* 0xfffffffc00fc7947 */ /* 0x000fc0000383ffff */
[----:B------:R-:W-:-:S00]  /*04a0*/  NOP ;  /* 0x0000000000007918 */ /* 0x000fc00000000000 */
        /* <DEDUP_REMOVED lines=13> */
.L_x_1:


//--------------------- .nv.shared._ZN9deep_gemm34transpose_and_pack_fp32_into_ue8m0ILj512ELj48ELj12EEEvPfPjj --------------------------
	.section	.nv.shared._ZN9deep_gemm34transpose_and_pack_fp32_into_ue8m0ILj512ELj48ELj12EEEvPfPjj,"aw",@nobits
	.sectionflags	@""
	.align	16
	.zero		1024


//--------------------- .nv.shared.reserved.0     --------------------------
	.section	.nv.shared.reserved.0,"aw",@nobits
	.weak		__nv_reservedSMEM_offset_0_alias
	.size		__nv_reservedSMEM_offset_0_alias, 0, 64
	.other		__nv_reservedSMEM_offset_0_alias,@"STO_CUDA_RESERVED_SHARED STV_DEFAULT"
__nv_reservedSMEM_offset_0_alias:
	.zero		0
	.zero		64


//--------------------- .nv.global                --------------------------
	.section	.nv.global,"aw",@nobits
.nv.global:
	.type		_ZN45_INTERNAL_26c92efb_9_kernel_cu_2dd2f4d1_904664cuda3std6ranges3__45__cpo9iter_moveE,@object
	.size		_ZN45_INTERNAL_26c92efb_9_kernel_cu_2dd2f4d1_904664cuda3std6ranges3__45__cpo9iter_moveE,(_ZN45_INTERNAL_26c92efb_9_kernel_cu_2dd2f4d1_904664cuda3std3__45__cpo5beginE - _ZN45_INTERNAL_26c92efb_9_kernel_cu_2dd2f4d1_904664cuda3std6ranges3__45__cpo9iter_moveE)
_ZN45_INTERNAL_26c92efb_9_kernel_cu_2dd2f4d1_904664cuda3std6ranges3__45__cpo9iter_moveE:
	.zero		1
	.type		_ZN45_INTERNAL_26c92efb_9_kernel_cu_2dd2f4d1_904664cuda3std3__45__cpo5beginE,@object
	.size		_ZN45_INTERNAL_26c92efb_9_kernel_cu_2dd2f4d1_904664cuda3std3__45__cpo5beginE,(_ZN45_INTERNAL_26c92efb_9_kernel_cu_2dd2f4d1_904664cuda3std3__447_GLOBAL__N__26c92efb_9_kernel_cu_2dd2f4d1_904666ignoreE - _ZN45_INTERNAL_26c92efb_9_kernel_cu_2dd2f4d1_904664cuda3std3__45__cpo5beginE)
_ZN45_INTERNAL_26c92efb_9_kernel_cu_2dd2f4d1_904664cuda3std3__45__cpo5beginE:
	.zero		1
	.type		_ZN45_INTERNAL_26c92efb_9_kernel_cu_2dd2f4d1_904664cuda3std3__447_GLOBAL__N__26c92efb_9_kernel_cu_2dd2f4d1_904666ignoreE,@object
	.size		_ZN45_INTERNAL_26c92efb_9_kernel_cu_2dd2f4d1_904664cuda3std3__447_GLOBAL__N__26c92efb_9_kernel_cu_2dd2f4d1_904666ignoreE,(_ZN45_INTERNAL_26c92efb_9_kernel_cu_2dd2f4d1_904664cuda3std3__45__cpo6cbeginE - _ZN45_INTERNAL_26c92efb_9_kernel_cu_2dd2f4d1_904664cuda3std3__447_GLOBAL__N__26c92efb_9_kernel_cu_2dd2f4d1_904666ignoreE)
_ZN45_INTERNAL_26c92efb_9_kernel_cu_2dd2f4d1_904664cuda3std3__447_GLOBAL__N__26c92efb_9_kernel_cu_2dd2f4d1_904666ignoreE:
	.zero		1
	.type		_ZN45_INTERNAL_26c92efb_9_kernel_cu_2dd2f4d1_904664cuda3std3__45__cpo6cbeginE,@object
	.size		_ZN45_INTERNAL_26c92efb_9_kernel_cu_2dd2f4d1_904664cuda3std3__45__cpo6cbeginE,(_ZN45_INTERNAL_26c92efb_9_kernel_cu_2dd2f4d1_904664cuda3std3__48in_placeE - _ZN45_INTERNAL_26c92efb_9_kernel_cu_2dd2f4d1_904664cuda3std3__45__cpo6cbeginE)
_ZN45_INTERNAL_26c92efb_9_kernel_cu_2dd2f4d1_904664cuda3std3__45__cpo6cbeginE:
	.zero		1
	.type		_ZN45_INTERNAL_26c92efb_9_kernel_cu_2dd2f4d1_904664cuda3std3__48in_placeE,@object
	.size		_ZN45_INTERNAL_26c92efb_9_kernel_cu_2dd2f4d1_904664cuda3std3__48in_placeE,(_ZN45_INTERNAL_26c92efb_9_kernel_cu_2dd2f4d1_904664cuda3std3__45__cpo4cendE - _ZN45_INTERNAL_26c92efb_9_kernel_cu_2dd2f4d1_904664cuda3std3__48in_placeE)
_ZN45_INTERNAL_26c92efb_9_kernel_cu_2dd2f4d1_904664cuda3std3__48in_placeE:
	.zero		1
	.type		_ZN45_INTERNAL_26c92efb_9_kernel_cu_2dd2f4d1_904664cuda3std3__45__cpo4cendE,@object
	.size		_ZN45_INTERNAL_26c92efb_9_kernel_cu_2dd2f4d1_904664cuda3std3__45__cpo4cendE,(_ZN45_INTERNAL_26c92efb_9_kernel_cu_2dd2f4d1_904664cuda3std6ranges3__45__cpo4swapE - _ZN45_INTERNAL_26c92efb_9_kernel_cu_2dd2f4d1_904664cuda3std3__45__cpo4cendE)
_ZN45_INTERNAL_26c92efb_9_kernel_cu_2dd2f4d1_904664cuda3std3__45__cpo4cendE:
	.zero		1
	.type		_ZN45_INTERNAL_26c92efb_9_kernel_cu_2dd2f4d1_904664cuda3std6ranges3__45__cpo4swapE,@object
	.size		_ZN45_INTERNAL_26c92efb_9_kernel_cu_2dd2f4d1_904664cuda3std6ranges3__45__cpo4swapE,(_ZN45_INTERNAL_26c92efb_9_kernel_cu_2dd2f4d1_904664cuda3std3__45__cpo3endE - _ZN45_INTERNAL_26c92efb_9_kernel_cu_2dd2f4d1_904664cuda3std6ranges3__45__cpo4swapE)
_ZN45_INTERNAL_26c92efb_9_kernel_cu_2dd2f4d1_904664cuda3std6ranges3__45__cpo4swapE:
	.zero		1
	.type		_ZN45_INTERNAL_26c92efb_9_kernel_cu_2dd2f4d1_904664cuda3std3__45__cpo3endE,@object
	.size		_ZN45_INTERNAL_26c92efb_9_kernel_cu_2dd2f4d1_904664cuda3std3__45__cpo3endE,(_ZN45_INTERNAL_26c92efb_9_kernel_cu_2dd2f4d1_904664cuda3std3__419piecewise_constructE - _ZN45_INTERNAL_26c92efb_9_kernel_cu_2dd2f4d1_904664cuda3std3__45__cpo3endE)
_ZN45_INTERNAL_26c92efb_9_kernel_cu_2dd2f4d1_904664cuda3std3__45__cpo3endE:
	.zero		1
	.type		_ZN45_INTERNAL_26c92efb_9_kernel_cu_2dd2f4d1_904664cuda3std3__419piecewise_constructE,@object
	.size		_ZN45_INTERNAL_26c92efb_9_kernel_cu_2dd2f4d1_904664cuda3std3__419piecewise_constructE,(.L_5 - _ZN45_INTERNAL_26c92efb_9_kernel_cu_2dd2f4d1_904664cuda3std3__419piecewise_constructE)
_ZN45_INTERNAL_26c92efb_9_kernel_cu_2dd2f4d1_904664cuda3std3__419piecewise_constructE:
	.zero		1
.L_5:


//--------------------- .nv.constant0._ZN9deep_gemm34transpose_and_pack_fp32_into_ue8m0ILj512ELj48ELj12EEEvPfPjj --------------------------
	.section	.nv.constant0._ZN9deep_gemm34transpose_and_pack_fp32_into_ue8m0ILj512ELj48ELj12EEEvPfPjj,"a",@progbits
	.sectionflags	@""
	.align	4
.nv.constant0._ZN9deep_gemm34transpose_and_pack_fp32_into_ue8m0ILj512ELj48ELj12EEEvPfPjj:
	.zero		916


//--------------------- SYMBOLS --------------------------

	.type		.nv.reservedSmem.offset0,@object
	.size		.nv.reservedSmem.offset0,0x4
	.type		.nv.reservedSmem.cap,@object
	.size		.nv.reservedSmem.cap,0x4
